	.headerflags	@"EF_CUDA_TEXMODE_UNIFIED EF_CUDA_64BIT_ADDRESS EF_CUDA_ACCELERATORS EF_CUDA_SM90 EF_CUDA_VIRTUAL_SM(EF_CUDA_SM90)"
	.elftype	@"ET_EXEC"


//--------------------- .nv.info                  --------------------------
	.section	.nv.info,"",@"SHT_CUDA_INFO"
	.align	4


	//----- nvinfo : EIATTR_REGCOUNT
	.align		4
        /*0000*/ 	.byte	0x04, 0x2f
        /*0002*/ 	.short	(.L_1 - .L_0)
	.align		4
.L_0:
        /*0004*/ 	.word	index@(triton_poi_fused_0)
        /*0008*/ 	.word	0x0000001a


	//----- nvinfo : EIATTR_MIN_STACK_SIZE
	.align		4
.L_1:
        /*000c*/ 	.byte	0x04, 0x12
        /*000e*/ 	.short	(.L_3 - .L_2)
	.align		4
.L_2:
        /*0010*/ 	.word	index@(triton_poi_fused_0)
        /*0014*/ 	.word	0x00000000


	//----- nvinfo : EIATTR_FRAME_SIZE
	.align		4
.L_3:
        /*0018*/ 	.byte	0x04, 0x11
        /*001a*/ 	.short	(.L_5 - .L_4)
	.align		4
.L_4:
        /*001c*/ 	.word	index@(triton_poi_fused_0)
        /*0020*/ 	.word	0x00000000


	//----- nvinfo : EIATTR_MIN_STACK_SIZE
	.align		4
.L_5:
        /*0024*/ 	.byte	0x04, 0x12
        /*0026*/ 	.short	(.L_7 - .L_6)
	.align		4
.L_6:
        /*0028*/ 	.word	index@(triton_poi_fused_0)
        /*002c*/ 	.word	0x00000000
.L_7:


//--------------------- .nv.info.triton_poi_fused_0 --------------------------
	.section	.nv.info.triton_poi_fused_0,"",@"SHT_CUDA_INFO"
	.sectionflags	@""
	.align	4


	//----- nvinfo : EIATTR_CUDA_API_VERSION
	.align		4
        /*0000*/ 	.byte	0x04, 0x37
        /*0002*/ 	.short	(.L_9 - .L_8)
.L_8:
        /*0004*/ 	.word	0x0000007c


	//----- nvinfo : EIATTR_KPARAM_INFO
	.align		4
.L_9:
        /*0008*/ 	.byte	0x04, 0x17
        /*000a*/ 	.short	(.L_11 - .L_10)
.L_10:
        /*000c*/ 	.word	0x00000000
        /*0010*/ 	.short	0x0003
        /*0012*/ 	.short	0x0014
        /*0014*/ 	.byte	0x00, 0xf0, 0x11, 0x00


	//----- nvinfo : EIATTR_KPARAM_INFO
	.align		4
.L_11:
        /*0018*/ 	.byte	0x04, 0x17
        /*001a*/ 	.short	(.L_13 - .L_12)
.L_12:
        /*001c*/ 	.word	0x00000000
        /*0020*/ 	.short	0x0002
        /*0022*/ 	.short	0x0010
        /*0024*/ 	.byte	0x00, 0xf0, 0x11, 0x00


	//----- nvinfo : EIATTR_KPARAM_INFO
	.align		4
.L_13:
        /*0028*/ 	.byte	0x04, 0x17
        /*002a*/ 	.short	(.L_15 - .L_14)
.L_14:
        /*002c*/ 	.word	0x00000000
        /*0030*/ 	.short	0x0001
        /*0032*/ 	.short	0x0008
        /*0034*/ 	.byte	0x00, 0xf4, 0x21, 0x00


	//----- nvinfo : EIATTR_KPARAM_INFO
	.align		4
.L_15:
        /*0038*/ 	.byte	0x04, 0x17
        /*003a*/ 	.short	(.L_17 - .L_16)
.L_16:
        /*003c*/ 	.word	0x00000000
        /*0040*/ 	.short	0x0000
        /*0042*/ 	.short	0x0000
        /*0044*/ 	.byte	0x00, 0xf4, 0x21, 0x00


	//----- nvinfo : EIATTR_SPARSE_MMA_MASK
	.align		4
.L_17:
        /*0048*/ 	.byte	0x03, 0x50
        /*004a*/ 	.short	0x0000


	//----- nvinfo : EIATTR_MAXREG_COUNT
	.align		4
        /*004c*/ 	.byte	0x03, 0x1b
        /*004e*/ 	.short	0x00ff


	//----- nvinfo : EIATTR_EXIT_INSTR_OFFSETS
	.align		4
        /*0050*/ 	.byte	0x04, 0x1c
        /*0052*/ 	.short	(.L_19 - .L_18)


	//   ....[0]....
.L_18:
        /*0054*/ 	.word	0x000007f0


	//   ....[1]....
        /*0058*/ 	.word	0x00000840


	//----- nvinfo : EIATTR_REQNTID
	.align		4
.L_19:
        /*005c*/ 	.byte	0x04, 0x10
        /*005e*/ 	.short	(.L_21 - .L_20)
.L_20:
        /*0060*/ 	.word	0x00000080
        /*0064*/ 	.word	0x00000001
        /*0068*/ 	.word	0x00000001


	//----- nvinfo : EIATTR_CBANK_PARAM_SIZE
	.align		4
.L_21:
        /*006c*/ 	.byte	0x03, 0x19
        /*006e*/ 	.short	0x0018


	//----- nvinfo : EIATTR_PARAM_CBANK
	.align		4
        /*0070*/ 	.byte	0x04, 0x0a
        /*0072*/ 	.short	(.L_23 - .L_22)
	.align		4
.L_22:
        /*0074*/ 	.word	index@(.nv.constant0.triton_poi_fused_0)
        /*0078*/ 	.short	0x0210
        /*007a*/ 	.short	0x0018


	//----- nvinfo : EIATTR_SW_WAR
	.align		4
.L_23:
        /*007c*/ 	.byte	0x04, 0x36
        /*007e*/ 	.short	(.L_25 - .L_24)
.L_24:
        /*0080*/ 	.word	0x00000008
.L_25:


//--------------------- .nv.callgraph             --------------------------
	.section	.nv.callgraph,"",@"SHT_CUDA_CALLGRAPH"
	.align	4
	.sectionentsize	8
	.align		4
        /*0000*/ 	.word	0x00000000
	.align		4
        /*0004*/ 	.word	0xffffffff
	.align		4
        /*0008*/ 	.word	0x00000000
	.align		4
        /*000c*/ 	.word	0xfffffffe
	.align		4
        /*0010*/ 	.word	0x00000000
	.align		4
        /*0014*/ 	.word	0xfffffffd
	.align		4
        /*0018*/ 	.word	0x00000000
	.align		4
        /*001c*/ 	.word	0xfffffffc


//--------------------- .text.triton_poi_fused_0  --------------------------
	.section	.text.triton_poi_fused_0,"ax",@progbits
	.sectionflags	@"SHF_BARRIERS=1"
	.align	128
        .global         triton_poi_fused_0
        .type           triton_poi_fused_0,@function
        .size           triton_poi_fused_0,(.L_x_1 - triton_poi_fused_0)
        .other          triton_poi_fused_0,@"STO_CUDA_ENTRY STV_DEFAULT"
triton_poi_fused_0:
.text.triton_poi_fused_0:
[----:B------:R-:W0:Y:S01]  /*0000*/  LDC R1, c[0x0][0x28] ;  /* 0x00000a00ff017b82 */ /* 0x000e220000000800 */
[----:B------:R-:W1:Y:S07]  /*0010*/  S2R R7, SR_TID.X ;  /* 0x0000000000077919 */ /* 0x000e6e0000002100 */
[----:B------:R-:W2:Y:S01]  /*0020*/  LDC.64 R2, c[0x0][0x210] ;  /* 0x00008400ff027b82 */ /* 0x000ea20000000a00 */
[----:B------:R-:W-:Y:S01]  /*0030*/  ULDC.64 UR6, c[0x0][0x208] ;  /* 0x0000820000067ab9 */ /* 0x000fe20000000a00 */
[----:B------:R-:W3:Y:S01]  /*0040*/  S2R R0, SR_CTAID.X ;  /* 0x0000000000007919 */ /* 0x000ee20000002500 */
[----:B------:R-:W4:Y:S01]  /*0050*/  S2R R6, SR_CTAID.Y ;  /* 0x0000000000067919 */ /* 0x000f220000002600 */
[----:B-1----:R-:W-:Y:S01]  /*0060*/  SHF.R.U32.HI R9, RZ, 0x5, R7 ;  /* 0x00000005ff097819 */ /* 0x002fe20000011607 */
[----:B---3--:R-:W-:-:S03]  /*0070*/  IMAD.SHL.U32 R0, R0, 0x20, RZ ;  /* 0x0000002000007824 */ /* 0x008fc600078e00ff */
[----:B------:R-:W-:Y:S01]  /*0080*/  SGXT.U32 R9, R9, 0x2 ;  /* 0x000000020909781a */ /* 0x000fe20000000000 */
[----:B----4-:R-:W-:Y:S01]  /*0090*/  IMAD.SHL.U32 R6, R6, 0x20, RZ ;  /* 0x0000002006067824 */ /* 0x010fe200078e00ff */
[----:B------:R-:W-:-:S04]  /*00a0*/  LOP3.LUT R13, R0, 0x1f, R7, 0xf8, !PT ;  /* 0x0000001f000d7812 */ /* 0x000fc800078ef807 */
[----:B------:R-:W-:Y:S02]  /*00b0*/  LOP3.LUT R4, R6, R9, RZ, 0xfc, !PT ;  /* 0x0000000906047212 */ /* 0x000fe400078efcff */
[----:B------:R-:W-:Y:S02]  /*00c0*/  ISETP.GE.AND P0, PT, R13, 0x19, PT ;  /* 0x000000190d00780c */ /* 0x000fe40003f06270 */
[----:B------:R-:W-:Y:S01]  /*00d0*/  LOP3.LUT R5, R6, 0x8, R9, 0xfe, !PT ;  /* 0x0000000806057812 */ /* 0x000fe200078efe09 */
[C---:B------:R-:W-:Y:S01]  /*00e0*/  IMAD R13, R4.reuse, 0x19, R13 ;  /* 0x00000019040d7824 */ /* 0x040fe200078e020d */
[----:B------:R-:W-:Y:S02]  /*00f0*/  ISETP.LT.AND P1, PT, R4, 0x60, !P0 ;  /* 0x000000600400780c */ /* 0x000fe40004721270 */
[----:B------:R-:W-:Y:S01]  /*0100*/  LOP3.LUT R4, R6, 0x4, R9, 0xfe, !PT ;  /* 0x0000000406047812 */ /* 0x000fe200078efe09 */
[----:B------:R-:W-:Y:S01]  /*0110*/  VIADD R15, R13, 0xc8 ;  /* 0x000000c80d0f7836 */ /* 0x000fe20000000000 */
[----:B------:R-:W-:-:S02]  /*0120*/  LOP3.LUT R10, R6, 0x10, R9, 0xfe, !PT ;  /* 0x00000010060a7812 */ /* 0x000fc400078efe09 */
[----:B------:R-:W-:Y:S02]  /*0130*/  ISETP.LT.AND P2, PT, R4, 0x60, !P0 ;  /* 0x000000600400780c */ /* 0x000fe40004741270 */
[----:B------:R-:W-:Y:S01]  /*0140*/  ISETP.LT.AND P6, PT, R5, 0x60, !P0 ;  /* 0x000000600500780c */ /* 0x000fe200047c1270 */
[----:B------:R-:W-:Y:S01]  /*0150*/  VIADD R5, R13, 0x64 ;  /* 0x000000640d057836 */ /* 0x000fe20000000000 */
[----:B------:R-:W-:Y:S02]  /*0160*/  LOP3.LUT R8, R6, 0xc, R9, 0xfe, !PT ;  /* 0x0000000c06087812 */ /* 0x000fe400078efe09 */
[----:B------:R-:W-:Y:S02]  /*0170*/  ISETP.LT.AND P4, PT, R10, 0x60, !P0 ;  /* 0x000000600a00780c */ /* 0x000fe40004781270 */
[----:B------:R-:W-:Y:S01]  /*0180*/  CS2R R10, SRZ ;  /* 0x00000000000a7805 */ /* 0x000fe2000001ff00 */
[----:B--2---:R-:W-:Y:S01]  /*0190*/  IMAD.WIDE R4, R5, 0x4, R2 ;  /* 0x0000000405047825 */ /* 0x004fe200078e0202 */
[----:B------:R-:W-:-:S02]  /*01a0*/  ISETP.LT.AND P5, PT, R8, 0x60, !P0 ;  /* 0x000000600800780c */ /* 0x000fc400047a1270 */
[----:B------:R-:W-:Y:S02]  /*01b0*/  LOP3.LUT R14, R6, 0x14, R9, 0xfe, !PT ;  /* 0x00000014060e7812 */ /* 0x000fe400078efe09 */
[----:B------:R-:W-:Y:S02]  /*01c0*/  LOP3.LUT R16, R6, 0x18, R9, 0xfe, !PT ;  /* 0x0000001806107812 */ /* 0x000fe400078efe09 */
[----:B------:R-:W-:Y:S01]  /*01d0*/  LOP3.LUT R12, R6, 0x1c, R9, 0xfe, !PT ;  /* 0x0000001c060c7812 */ /* 0x000fe200078efe09 */
[----:B------:R-:W-:Y:S01]  /*01e0*/  IMAD.WIDE R8, R15, 0x4, R2 ;  /* 0x000000040f087825 */ /* 0x000fe200078e0202 */
[----:B------:R-:W2:Y:S01]  /*01f0*/  @P2 LDG.E.EL R10, desc[UR6][R4.64] ;  /* 0x00000006040a2981 */ /* 0x000ea2000c2e1900 */
[----:B------:R-:W-:Y:S02]  /*0200*/  ISETP.LT.AND P3, PT, R14, 0x60, !P0 ;  /* 0x000000600e00780c */ /* 0x000fe40004761270 */
[C---:B------:R-:W-:Y:S01]  /*0210*/  VIADD R23, R13.reuse, 0x258 ;  /* 0x000002580d177836 */ /* 0x040fe20000000000 */
[----:B------:R-:W-:Y:S01]  /*0220*/  ISETP.LT.AND P2, PT, R16, 0x60, !P0 ;  /* 0x000000601000780c */ /* 0x000fe20004741270 */
[----:B------:R1:W3:Y:S01]  /*0230*/  @P6 LDG.E.EL R11, desc[UR6][R8.64] ;  /* 0x00000006080b6981 */ /* 0x0002e2000c2e1900 */
[----:B------:R-:W-:Y:S01]  /*0240*/  ISETP.LT.AND P0, PT, R12, 0x60, !P0 ;  /* 0x000000600c00780c */ /* 0x000fe20004701270 */
[----:B------:R-:W-:-:S02]  /*0250*/  VIADD R17, R13, 0x12c ;  /* 0x0000012c0d117836 */ /* 0x000fc40000000000 */
[C---:B------:R-:W-:Y:S02]  /*0260*/  VIADD R19, R13.reuse, 0x190 ;  /* 0x000001900d137836 */ /* 0x040fe40000000000 */
[----:B------:R-:W-:Y:S02]  /*0270*/  VIADD R21, R13, 0x1f4 ;  /* 0x000001f40d157836 */ /* 0x000fe40000000000 */
[----:B-1----:R-:W-:-:S04]  /*0280*/  IMAD.WIDE R8, R23, 0x4, R2 ;  /* 0x0000000417087825 */ /* 0x002fc800078e0202 */
[----:B------:R-:W-:Y:S02]  /*0290*/  VIADD R23, R13, 0x2bc ;  /* 0x000002bc0d177836 */ /* 0x000fe40000000000 */
[----:B------:R-:W-:Y:S01]  /*02a0*/  IMAD.WIDE R16, R17, 0x4, R2 ;  /* 0x0000000411107825 */ /* 0x000fe200078e0202 */
[----:B------:R-:W-:-:S03]  /*02b0*/  CS2R R14, SRZ ;  /* 0x00000000000e7805 */ /* 0x000fc6000001ff00 */
[----:B------:R-:W-:-:S03]  /*02c0*/  IMAD.WIDE R18, R19, 0x4, R2 ;  /* 0x0000000413127825 */ /* 0x000fc600078e0202 */
[----:B------:R1:W4:Y:S01]  /*02d0*/  @P5 LDG.E.EL R14, desc[UR6][R16.64] ;  /* 0x00000006100e5981 */ /* 0x000322000c2e1900 */
[--C-:B------:R-:W-:Y:S01]  /*02e0*/  IMAD.WIDE R4, R21, 0x4, R2.reuse ;  /* 0x0000000415047825 */ /* 0x100fe200078e0202 */
[----:B------:R-:W-:Y:S02]  /*02f0*/  CS2R R20, SRZ ;  /* 0x0000000000147805 */ /* 0x000fe4000001ff00 */
[----:B------:R-:W5:Y:S01]  /*0300*/  @P4 LDG.E.EL R15, desc[UR6][R18.64] ;  /* 0x00000006120f4981 */ /* 0x000f62000c2e1900 */
[----:B------:R-:W-:-:S03]  /*0310*/  IMAD.WIDE R12, R13, 0x4, R2 ;  /* 0x000000040d0c7825 */ /* 0x000fc600078e0202 */
[----:B------:R1:W5:Y:S01]  /*0320*/  @P3 LDG.E.EL R20, desc[UR6][R4.64] ;  /* 0x0000000604143981 */ /* 0x000362000c2e1900 */
[----:B------:R-:W-:Y:S01]  /*0330*/  IMAD.WIDE R2, R23, 0x4, R2 ;  /* 0x0000000417027825 */ /* 0x000fe200078e0202 */
[----:B------:R-:W-:Y:S02]  /*0340*/  CS2R R22, SRZ ;  /* 0x0000000000167805 */ /* 0x000fe4000001ff00 */
[----:B------:R-:W5:Y:S04]  /*0350*/  @P2 LDG.E.EL R21, desc[UR6][R8.64] ;  /* 0x0000000608152981 */ /* 0x000f68000c2e1900 */
[----:B------:R1:W5:Y:S04]  /*0360*/  @P1 LDG.E.EL R22, desc[UR6][R12.64] ;  /* 0x000000060c161981 */ /* 0x000368000c2e1900 */
[----:B------:R1:W5:Y:S02]  /*0370*/  @P0 LDG.E.EL R23, desc[UR6][R2.64] ;  /* 0x0000000602170981 */ /* 0x000364000c2e1900 */
[----:B-1----:R-:W1:Y:S01]  /*0380*/  S2R R16, SR_TID.X ;  /* 0x0000000000107919 */ /* 0x002e620000002100 */
[----:B------:R-:W1:Y:S01]  /*0390*/  S2UR UR5, SR_CgaCtaId ;  /* 0x00000000000579c3 */ /* 0x000e620000008800 */
[----:B------:R-:W-:Y:S01]  /*03a0*/  UMOV UR4, 0x400 ;  /* 0x0000040000047882 */ /* 0x000fe20000000000 */
[----:B-1----:R-:W-:Y:S01]  /*03b0*/  IMAD.SHL.U32 R4, R16, 0x20, RZ ;  /* 0x0000002010047824 */ /* 0x002fe200078e00ff */
[----:B------:R-:W-:-:S04]  /*03c0*/  SHF.R.U32.HI R5, RZ, 0x5, R16 ;  /* 0x00000005ff057819 */ /* 0x000fc80000011610 */
[----:B------:R-:W-:Y:S02]  /*03d0*/  SGXT.U32 R5, R5, 0x2 ;  /* 0x000000020505781a */ /* 0x000fe40000000000 */
[----:B------:R-:W-:Y:S01]  /*03e0*/  LOP3.LUT R4, R4, 0x3e0, RZ, 0xc0, !PT ;  /* 0x000003e004047812 */ /* 0x000fe200078ec0ff */
[----:B------:R-:W-:-:S03]  /*03f0*/  UPRMT UR4, UR5, 0x654, UR4 ;  /* 0x0000065405047896 */ /* 0x000fc60008000004 */
[----:B------:R-:W-:Y:S01]  /*0400*/  LOP3.LUT R5, R4, R5, RZ, 0xfc, !PT ;  /* 0x0000000504057212 */ /* 0x000fe200078efcff */
[----:B0-----:R-:W-:-:S03]  /*0410*/  IMAD.SHL.U32 R12, R16, 0x2, RZ ;  /* 0x00000002100c7824 */ /* 0x001fc600078e00ff */
[----:B------:R-:W-:-:S04]  /*0420*/  LEA.HI R5, R4, R5, RZ, 0x1c ;  /* 0x0000000504057211 */ /* 0x000fc800078fe0ff */
[----:B------:R-:W-:Y:S02]  /*0430*/  LEA R13, R5, UR4, 0x2 ;  /* 0x00000004050d7c11 */ /* 0x000fe4000f8e10ff */
[----:B------:R-:W-:-:S04]  /*0440*/  LOP3.LUT R12, R12, 0xfe, RZ, 0xc0, !PT ;  /* 0x000000fe0c0c7812 */ /* 0x000fc800078ec0ff */
[C---:B------:R-:W-:Y:S02]  /*0450*/  LOP3.LUT R3, R12.reuse, 0x100, RZ, 0xfc, !PT ;  /* 0x000001000c037812 */ /* 0x040fe400078efcff */
[----:B------:R-:W-:Y:S02]  /*0460*/  LOP3.LUT R5, R12, 0x200, RZ, 0xfc, !PT ;  /* 0x000002000c057812 */ /* 0x000fe400078efcff */
[----:B------:R-:W-:Y:S02]  /*0470*/  SHF.R.U32.HI R2, RZ, 0x3, R16 ;  /* 0x00000003ff027819 */ /* 0x000fe40000011610 */
[----:B------:R-:W-:Y:S02]  /*0480*/  SHF.R.U32.HI R4, RZ, 0x4, R3 ;  /* 0x00000004ff047819 */ /* 0x000fe40000011603 */
[----:B------:R-:W-:Y:S02]  /*0490*/  SHF.R.U32.HI R8, RZ, 0x4, R5 ;  /* 0x00000004ff087819 */ /* 0x000fe40000011605 */
[----:B------:R-:W-:-:S02]  /*04a0*/  LOP3.LUT R3, R2, 0xe, RZ, 0xc0, !PT ;  /* 0x0000000e02037812 */ /* 0x000fc400078ec0ff */
[----:B------:R-:W-:Y:S02]  /*04b0*/  LOP3.LUT R5, R4, 0x1e, RZ, 0xc0, !PT ;  /* 0x0000001e04057812 */ /* 0x000fe400078ec0ff */
[----:B------:R-:W-:Y:S01]  /*04c0*/  LOP3.LUT R9, R8, 0x2e, RZ, 0xc0, !PT ;  /* 0x0000002e08097812 */ /* 0x000fe200078ec0ff */
[C---:B------:R-:W-:Y:S02]  /*04d0*/  IMAD.IADD R3, R12.reuse, 0x1, R3 ;  /* 0x000000010c037824 */ /* 0x040fe400078e0203 */
[C---:B------:R-:W-:Y:S02]  /*04e0*/  IMAD.IADD R5, R12.reuse, 0x1, R5 ;  /* 0x000000010c057824 */ /* 0x040fe400078e0205 */
[----:B------:R-:W-:Y:S01]  /*04f0*/  IMAD.IADD R8, R12, 0x1, R9 ;  /* 0x000000010c087824 */ /* 0x000fe200078e0209 */
[----:B------:R-:W-:Y:S01]  /*0500*/  LEA R4, R3, UR4, 0x2 ;  /* 0x0000000403047c11 */ /* 0x000fe2000f8e10ff */
[----:B------:R-:W-:Y:S01]  /*0510*/  IMAD.SHL.U32 R9, R7, 0x2, RZ ;  /* 0x0000000207097824 */ /* 0x000fe200078e00ff */
[----:B------:R-:W-:-:S02]  /*0520*/  LEA R2, R5, UR4, 0x2 ;  /* 0x0000000405027c11 */ /* 0x000fc4000f8e10ff */
[----:B------:R-:W-:Y:S01]  /*0530*/  LEA R8, R8, UR4, 0x2 ;  /* 0x0000000408087c11 */ /* 0x000fe2000f8e10ff */
[----:B--2---:R0:W-:Y:S04]  /*0540*/  STS [R13+0x10], R10 ;  /* 0x0000100a0d007388 */ /* 0x0041e80000000800 */
[----:B---3--:R1:W-:Y:S04]  /*0550*/  STS [R13+0x20], R11 ;  /* 0x0000200b0d007388 */ /* 0x0083e80000000800 */
[----:B----4-:R-:W-:Y:S04]  /*0560*/  STS [R13+0x30], R14 ;  /* 0x0000300e0d007388 */ /* 0x010fe80000000800 */
[----:B-----5:R-:W-:Y:S04]  /*0570*/  STS [R13+0x40], R15 ;  /* 0x0000400f0d007388 */ /* 0x020fe80000000800 */
[----:B------:R-:W-:Y:S04]  /*0580*/  STS [R13+0x50], R20 ;  /* 0x000050140d007388 */ /* 0x000fe80000000800 */
[----:B------:R-:W-:Y:S04]  /*0590*/  STS [R13+0x60], R21 ;  /* 0x000060150d007388 */ /* 0x000fe80000000800 */
[----:B------:R-:W-:Y:S04]  /*05a0*/  STS [R13], R22 ;  /* 0x000000160d007388 */ /* 0x000fe80000000800 */
[----:B------:R2:W-:Y:S01]  /*05b0*/  STS [R13+0x70], R23 ;  /* 0x000070170d007388 */ /* 0x0005e20000000800 */
[----:B------:R-:W-:Y:S01]  /*05c0*/  BAR.SYNC.DEFER_BLOCKING 0x0 ;  /* 0x0000000000007b1d */ /* 0x000fe20000010000 */
[----:B0-----:R-:W-:-:S02]  /*05d0*/  LOP3.LUT R10, R6, 0x1e, R9, 0xf8, !PT ;  /* 0x0000001e060a7812 */ /* 0x001fc400078ef809 */
[----:B-1----:R-:W-:-:S03]  /*05e0*/  SHF.R.U32.HI R11, RZ, 0x4, R7 ;  /* 0x00000004ff0b7819 */ /* 0x002fc60000011607 */
[----:B--2---:R-:W-:Y:S01]  /*05f0*/  IMAD.HI R13, R10, 0x2aaaaaab, RZ ;  /* 0x2aaaaaab0a0d7827 */ /* 0x004fe200078e02ff */
[----:B------:R-:W-:Y:S01]  /*0600*/  SGXT.U32 R11, R11, 0x3 ;  /* 0x000000030b0b781a */ /* 0x000fe20000000000 */
[----:B------:R-:W0:Y:S03]  /*0610*/  LDC.64 R6, c[0x0][0x218] ;  /* 0x00008600ff067b82 */ /* 0x000e260000000a00 */
[----:B------:R-:W-:Y:S01]  /*0620*/  LEA.HI R13, R13, R13, RZ, 0x1 ;  /* 0x0000000d0d0d7211 */ /* 0x000fe200078f08ff */
[----:B------:R-:W1:Y:S04]  /*0630*/  LDS.64 R4, [R4] ;  /* 0x0000000004047984 */ /* 0x000e680000000a00 */
[----:B------:R-:W2:Y:S04]  /*0640*/  LDS.64 R2, [R2+0x400] ;  /* 0x0004000002027984 */ /* 0x000ea80000000a00 */
[----:B------:R-:W3:Y:S01]  /*0650*/  LDS.64 R8, [R8+0x800] ;  /* 0x0008000008087984 */ /* 0x000ee20000000a00 */
[----:B------:R-:W-:-:S02]  /*0660*/  LOP3.LUT R11, R0, R11, RZ, 0xfc, !PT ;  /* 0x0000000b000b7212 */ /* 0x000fc400078efcff */
[----:B------:R-:W-:Y:S01]  /*0670*/  ISETP.GE.AND P0, PT, R10, 0x60, PT ;  /* 0x000000600a00780c */ /* 0x000fe20003f06270 */
[----:B------:R-:W-:Y:S01]  /*0680*/  IMAD R10, R13, -0x6, R10 ;  /* 0xfffffffa0d0a7824 */ /* 0x000fe200078e020a */
[----:B------:R-:W-:-:S03]  /*0690*/  LOP3.LUT R0, R11, 0x8, RZ, 0xfc, !PT ;  /* 0x000000080b007812 */ /* 0x000fc600078efcff */
[----:B------:R-:W-:Y:S01]  /*06a0*/  IMAD R10, R13, 0x96, R10 ;  /* 0x000000960d0a7824 */ /* 0x000fe200078e020a */
[----:B------:R-:W-:Y:S02]  /*06b0*/  ISETP.LT.AND P2, PT, R0, 0x19, !P0 ;  /* 0x000000190000780c */ /* 0x000fe40004741270 */
[----:B------:R-:W-:Y:S01]  /*06c0*/  LOP3.LUT R0, R12, 0x300, RZ, 0xfc, !PT ;  /* 0x000003000c007812 */ /* 0x000fe200078efcff */
[C---:B------:R-:W-:Y:S01]  /*06d0*/  IMAD R17, R11.reuse, 0x6, R10 ;  /* 0x000000060b117824 */ /* 0x040fe200078e020a */
[C---:B------:R-:W-:Y:S02]  /*06e0*/  LOP3.LUT R13, R11.reuse, 0x10, RZ, 0xfc, !PT ;  /* 0x000000100b0d7812 */ /* 0x040fe400078efcff */
[C---:B------:R-:W-:Y:S02]  /*06f0*/  ISETP.LT.AND P1, PT, R11.reuse, 0x19, !P0 ;  /* 0x000000190b00780c */ /* 0x040fe40004721270 */
[----:B------:R-:W-:Y:S02]  /*0700*/  LOP3.LUT R11, R11, 0x18, RZ, 0xfc, !PT ;  /* 0x000000180b0b7812 */ /* 0x000fe400078efcff */
[----:B------:R-:W-:-:S02]  /*0710*/  SHF.R.U32.HI R0, RZ, 0x4, R0 ;  /* 0x00000004ff007819 */ /* 0x000fc40000011600 */
[----:B------:R-:W-:Y:S02]  /*0720*/  ISETP.LT.AND P3, PT, R13, 0x19, !P0 ;  /* 0x000000190d00780c */ /* 0x000fe40004761270 */
[----:B------:R-:W-:Y:S01]  /*0730*/  ISETP.LT.AND P0, PT, R11, 0x19, !P0 ;  /* 0x000000190b00780c */ /* 0x000fe20004701270 */
[C---:B------:R-:W-:Y:S01]  /*0740*/  VIADD R15, R17.reuse, 0x30 ;  /* 0x00000030110f7836 */ /* 0x040fe20000000000 */
[----:B------:R-:W-:Y:S01]  /*0750*/  LOP3.LUT R19, R0, 0x3e, RZ, 0xc0, !PT ;  /* 0x0000003e00137812 */ /* 0x000fe200078ec0ff */
[C---:B------:R-:W-:Y:S02]  /*0760*/  VIADD R13, R17.reuse, 0x60 ;  /* 0x00000060110d7836 */ /* 0x040fe40000000000 */
[----:B0-----:R-:W-:-:S04]  /*0770*/  IMAD.WIDE R10, R17, 0x4, R6 ;  /* 0x00000004110a7825 */ /* 0x001fc800078e0206 */
[----:B------:R-:W-:-:S04]  /*0780*/  IMAD.WIDE R14, R15, 0x4, R6 ;  /* 0x000000040f0e7825 */ /* 0x000fc800078e0206 */
[----:B------:R-:W-:Y:S02]  /*0790*/  IMAD.IADD R19, R12, 0x1, R19 ;  /* 0x000000010c137824 */ /* 0x000fe400078e0213 */
[----:B------:R-:W-:Y:S01]  /*07a0*/  IMAD.WIDE R12, R13, 0x4, R6 ;  /* 0x000000040d0c7825 */ /* 0x000fe200078e0206 */
[----:B-1----:R0:W-:Y:S02]  /*07b0*/  @P1 STG.E.64 desc[UR6][R10.64], R4 ;  /* 0x000000040a001986 */ /* 0x0021e4000c101b06 */
[----:B------:R-:W-:Y:S02]  /*07c0*/  LEA R19, R19, UR4, 0x2 ;  /* 0x0000000413137c11 */ /* 0x000fe4000f8e10ff */
[----:B--2---:R0:W-:Y:S04]  /*07d0*/  @P2 STG.E.64 desc[UR6][R14.64], R2 ;  /* 0x000000020e002986 */ /* 0x0041e8000c101b06 */
[----:B---3--:R0:W-:Y:S02]  /*07e0*/  @P3 STG.E.64 desc[UR6][R12.64], R8 ;  /* 0x000000080c003986 */ /* 0x0081e4000c101b06 */
[----:B0-----:R-:W-:Y:S05]  /*07f0*/  @!P0 EXIT ;  /* 0x000000000000894d */ /* 0x001fea0003800000 */
[----:B------:R-:W0:Y:S01]  /*0800*/  LDS.64 R18, [R19+0xc00] ;  /* 0x000c000013127984 */ /* 0x000e220000000a00 */
[----:B------:R-:W-:-:S04]  /*0810*/  VIADD R17, R17, 0x90 ;  /* 0x0000009011117836 */ /* 0x000fc80000000000 */
[----:B------:R-:W-:-:S05]  /*0820*/  IMAD.WIDE R6, R17, 0x4, R6 ;  /* 0x0000000411067825 */ /* 0x000fca00078e0206 */
[----:B0-----:R-:W-:Y:S01]  /*0830*/  STG.E.64 desc[UR6][R6.64], R18 ;  /* 0x0000001206007986 */ /* 0x001fe2000c101b06 */
[----:B------:R-:W-:Y:S05]  /*0840*/  EXIT ;  /* 0x000000000000794d */ /* 0x000fea0003800000 */
.L_x_0:
[----:B------:R-:W-:-:S00]  /*0850*/  BRA `(.L_x_0) ;  /* 0xfffffffc00fc7947 */ /* 0x000fc0000383ffff */
[----:B------:R-:W-:-:S00]  /*0860*/  NOP ;  /* 0x0000000000007918 */ /* 0x000fc00000000000 */
        /* <DEDUP_REMOVED lines=9> */
.L_x_1:


//--------------------- .nv.shared.triton_poi_fused_0 --------------------------
	.section	.nv.shared.triton_poi_fused_0,"aw",@nobits
	.sectionflags	@""
	.align	16
	.zero		1024


//--------------------- .nv.constant0.triton_poi_fused_0 --------------------------
	.section	.nv.constant0.triton_poi_fused_0,"a",@progbits
	.sectionflags	@""
	.align	4
.nv.constant0.triton_poi_fused_0:
	.zero		552
